	.headerflags	@"EF_CUDA_TEXMODE_UNIFIED EF_CUDA_64BIT_ADDRESS EF_CUDA_ACCELERATORS EF_CUDA_SM90 EF_CUDA_VIRTUAL_SM(EF_CUDA_SM90)"
	.elftype	@"ET_EXEC"


//--------------------- .nv.info                  --------------------------
	.section	.nv.info,"",@"SHT_CUDA_INFO"
	.align	4


	//----- nvinfo : EIATTR_REGCOUNT
	.align		4
        /*0000*/ 	.byte	0x04, 0x2f
        /*0002*/ 	.short	(.L_1 - .L_0)
	.align		4
.L_0:
        /*0004*/ 	.word	index@(triton_poi_fused_add_3)
        /*0008*/ 	.word	0x0000000c


	//----- nvinfo : EIATTR_MIN_STACK_SIZE
	.align		4
.L_1:
        /*000c*/ 	.byte	0x04, 0x12
        /*000e*/ 	.short	(.L_3 - .L_2)
	.align		4
.L_2:
        /*0010*/ 	.word	index@(triton_poi_fused_add_3)
        /*0014*/ 	.word	0x00000000


	//----- nvinfo : EIATTR_FRAME_SIZE
	.align		4
.L_3:
        /*0018*/ 	.byte	0x04, 0x11
        /*001a*/ 	.short	(.L_5 - .L_4)
	.align		4
.L_4:
        /*001c*/ 	.word	index@(triton_poi_fused_add_3)
        /*0020*/ 	.word	0x00000000


	//----- nvinfo : EIATTR_MIN_STACK_SIZE
	.align		4
.L_5:
        /*0024*/ 	.byte	0x04, 0x12
        /*0026*/ 	.short	(.L_7 - .L_6)
	.align		4
.L_6:
        /*0028*/ 	.word	index@(triton_poi_fused_add_3)
        /*002c*/ 	.word	0x00000000
.L_7:


//--------------------- .nv.info.triton_poi_fused_add_3 --------------------------
	.section	.nv.info.triton_poi_fused_add_3,"",@"SHT_CUDA_INFO"
	.sectionflags	@""
	.align	4


	//----- nvinfo : EIATTR_CUDA_API_VERSION
	.align		4
        /*0000*/ 	.byte	0x04, 0x37
        /*0002*/ 	.short	(.L_9 - .L_8)
.L_8:
        /*0004*/ 	.word	0x0000007c


	//----- nvinfo : EIATTR_KPARAM_INFO
	.align		4
.L_9:
        /*0008*/ 	.byte	0x04, 0x17
        /*000a*/ 	.short	(.L_11 - .L_10)
.L_10:
        /*000c*/ 	.word	0x00000000
        /*0010*/ 	.short	0x0002
        /*0012*/ 	.short	0x0010
        /*0014*/ 	.byte	0x00, 0xf0, 0x11, 0x00


	//----- nvinfo : EIATTR_KPARAM_INFO
	.align		4
.L_11:
        /*0018*/ 	.byte	0x04, 0x17
        /*001a*/ 	.short	(.L_13 - .L_12)
.L_12:
        /*001c*/ 	.word	0x00000000
        /*0020*/ 	.short	0x0001
        /*0022*/ 	.short	0x0008
        /*0024*/ 	.byte	0x00, 0xf4, 0x21, 0x00


	//----- nvinfo : EIATTR_KPARAM_INFO
	.align		4
.L_13:
        /*0028*/ 	.byte	0x04, 0x17
        /*002a*/ 	.short	(.L_15 - .L_14)
.L_14:
        /*002c*/ 	.word	0x00000000
        /*0030*/ 	.short	0x0000
        /*0032*/ 	.short	0x0000
        /*0034*/ 	.byte	0x00, 0xf4, 0x21, 0x00


	//----- nvinfo : EIATTR_SPARSE_MMA_MASK
	.align		4
.L_15:
        /*0038*/ 	.byte	0x03, 0x50
        /*003a*/ 	.short	0x0000


	//----- nvinfo : EIATTR_MAXREG_COUNT
	.align		4
        /*003c*/ 	.byte	0x03, 0x1b
        /*003e*/ 	.short	0x00ff


	//----- nvinfo : EIATTR_EXIT_INSTR_OFFSETS
	.align		4
        /*0040*/ 	.byte	0x04, 0x1c
        /*0042*/ 	.short	(.L_17 - .L_16)


	//   ....[0]....
.L_16:
        /*0044*/ 	.word	0x00000120


	//   ....[1]....
        /*0048*/ 	.word	0x00000140


	//----- nvinfo : EIATTR_REQNTID
	.align		4
.L_17:
        /*004c*/ 	.byte	0x04, 0x10
        /*004e*/ 	.short	(.L_19 - .L_18)
.L_18:
        /*0050*/ 	.word	0x00000080
        /*0054*/ 	.word	0x00000001
        /*0058*/ 	.word	0x00000001


	//----- nvinfo : EIATTR_CBANK_PARAM_SIZE
	.align		4
.L_19:
        /*005c*/ 	.byte	0x03, 0x19
        /*005e*/ 	.short	0x0014


	//----- nvinfo : EIATTR_PARAM_CBANK
	.align		4
        /*0060*/ 	.byte	0x04, 0x0a
        /*0062*/ 	.short	(.L_21 - .L_20)
	.align		4
.L_20:
        /*0064*/ 	.word	index@(.nv.constant0.triton_poi_fused_add_3)
        /*0068*/ 	.short	0x0210
        /*006a*/ 	.short	0x0014


	//----- nvinfo : EIATTR_SW_WAR
	.align		4
.L_21:
        /*006c*/ 	.byte	0x04, 0x36
        /*006e*/ 	.short	(.L_23 - .L_22)
.L_22:
        /*0070*/ 	.word	0x00000008
.L_23:


//--------------------- .nv.callgraph             --------------------------
	.section	.nv.callgraph,"",@"SHT_CUDA_CALLGRAPH"
	.align	4
	.sectionentsize	8
	.align		4
        /*0000*/ 	.word	0x00000000
	.align		4
        /*0004*/ 	.word	0xffffffff
	.align		4
        /*0008*/ 	.word	0x00000000
	.align		4
        /*000c*/ 	.word	0xfffffffe
	.align		4
        /*0010*/ 	.word	0x00000000
	.align		4
        /*0014*/ 	.word	0xfffffffd
	.align		4
        /*0018*/ 	.word	0x00000000
	.align		4
        /*001c*/ 	.word	0xfffffffc


//--------------------- .text.triton_poi_fused_add_3 --------------------------
	.section	.text.triton_poi_fused_add_3,"ax",@progbits
	.align	128
        .global         triton_poi_fused_add_3
        .type           triton_poi_fused_add_3,@function
        .size           triton_poi_fused_add_3,(.L_x_1 - triton_poi_fused_add_3)
        .other          triton_poi_fused_add_3,@"STO_CUDA_ENTRY STV_DEFAULT"
triton_poi_fused_add_3:
.text.triton_poi_fused_add_3:
[----:B------:R-:W0:Y:S02]  /*0000*/  LDC R1, c[0x0][0x28] ;  /* 0x00000a00ff017b82 */ /* 0x000e240000000800 */
[----:B------:R-:W1:Y:S01]  /*0010*/  S2R R0, SR_TID.X ;  /* 0x0000000000007919 */ /* 0x000e620000002100 */
[----:B------:R-:W2:Y:S01]  /*0020*/  LDC.64 R4, c[0x0][0x218] ;  /* 0x00008600ff047b82 */ /* 0x000ea20000000a00 */
[----:B------:R-:W-:Y:S01]  /*0030*/  CS2R R8, SRZ ;  /* 0x0000000000087805 */ /* 0x000fe2000001ff00 */
[----:B------:R-:W-:Y:S01]  /*0040*/  ULDC.64 UR4, c[0x0][0x208] ;  /* 0x0000820000047ab9 */ /* 0x000fe20000000a00 */
[----:B------:R-:W3:Y:S05]  /*0050*/  S2R R7, SR_CTAID.X ;  /* 0x0000000000077919 */ /* 0x000eea0000002500 */
[----:B------:R-:W4:Y:S01]  /*0060*/  LDC.64 R2, c[0x0][0x210] ;  /* 0x00008400ff027b82 */ /* 0x000f220000000a00 */
[----:B-1----:R-:W-:-:S04]  /*0070*/  SHF.L.U32 R0, R0, 0x1, RZ ;  /* 0x0000000100007819 */ /* 0x002fc800000006ff */
[----:B------:R-:W-:-:S04]  /*0080*/  LOP3.LUT R0, R0, 0xfe, RZ, 0xc0, !PT ;  /* 0x000000fe00007812 */ /* 0x000fc800078ec0ff */
[----:B---3--:R-:W-:-:S04]  /*0090*/  LEA R7, R7, R0, 0x8 ;  /* 0x0000000007077211 */ /* 0x008fc800078e40ff */
[C---:B------:R-:W-:Y:S01]  /*00a0*/  ISETP.GE.AND P0, PT, R7.reuse, 0x100, PT ;  /* 0x000001000700780c */ /* 0x040fe20003f06270 */
[----:B--2---:R-:W-:-:S04]  /*00b0*/  IMAD.WIDE R4, R7, 0x4, R4 ;  /* 0x0000000407047825 */ /* 0x004fc800078e0204 */
[----:B----4-:R-:W-:Y:S01]  /*00c0*/  IMAD.WIDE R2, R7, 0x4, R2 ;  /* 0x0000000407027825 */ /* 0x010fe200078e0202 */
[----:B------:R-:W-:-:S07]  /*00d0*/  CS2R R6, SRZ ;  /* 0x0000000000067805 */ /* 0x000fce000001ff00 */
[----:B------:R-:W2:Y:S04]  /*00e0*/  @!P0 LDG.E.64 R8, desc[UR4][R4.64] ;  /* 0x0000000404088981 */ /* 0x000ea8000c1e1b00 */
[----:B------:R-:W2:Y:S02]  /*00f0*/  @!P0 LDG.E.64 R6, desc[UR4][R2.64] ;  /* 0x0000000402068981 */ /* 0x000ea4000c1e1b00 */
[----:B--2---:R-:W-:Y:S01]  /*0100*/  FADD R6, R8, R6 ;  /* 0x0000000608067221 */ /* 0x004fe20000000000 */
[----:B------:R-:W-:Y:S01]  /*0110*/  FADD R7, R9, R7 ;  /* 0x0000000709077221 */ /* 0x000fe20000000000 */
[----:B------:R-:W-:Y:S06]  /*0120*/  @P0 EXIT ;  /* 0x000000000000094d */ /* 0x000fec0003800000 */
[----:B------:R-:W-:Y:S01]  /*0130*/  STG.E.64 desc[UR4][R2.64], R6 ;  /* 0x0000000602007986 */ /* 0x000fe2000c101b04 */
[----:B------:R-:W-:Y:S05]  /*0140*/  EXIT ;  /* 0x000000000000794d */ /* 0x000fea0003800000 */
.L_x_0:
[----:B------:R-:W-:-:S00]  /*0150*/  BRA `(.L_x_0) ;  /* 0xfffffffc00fc7947 */ /* 0x000fc0000383ffff */
[----:B------:R-:W-:-:S00]  /*0160*/  NOP ;  /* 0x0000000000007918 */ /* 0x000fc00000000000 */
        /* <DEDUP_REMOVED lines=9> */
.L_x_1:


//--------------------- .nv.constant0.triton_poi_fused_add_3 --------------------------
	.section	.nv.constant0.triton_poi_fused_add_3,"a",@progbits
	.sectionflags	@""
	.align	4
.nv.constant0.triton_poi_fused_add_3:
	.zero		548
